//
// Generated by NVIDIA NVVM Compiler
//
// Compiler Build ID: CL-36424714
// Cuda compilation tools, release 13.0, V13.0.88
// Based on NVVM 20.0.0
//

.version 9.0
.target sm_100
.address_size 64

	// .globl	_Z4InitlPf

.visible .entry _Z4InitlPf(
	.param .u64 _Z4InitlPf_param_0,
	.param .u64 .ptr .align 1 _Z4InitlPf_param_1
)
{
	.reg .pred 	%p<2>;
	.reg .b32 	%r<9>;
	.reg .b32 	%f<2>;
	.reg .b64 	%rd<7>;

	ld.param.u64 	%rd3, [_Z4InitlPf_param_0];
	ld.param.u64 	%rd2, [_Z4InitlPf_param_1];
	mov.u32 	%r1, %tid.z;
	mov.u32 	%r2, %ntid.x;
	mov.u32 	%r3, %ntid.y;
	mov.u32 	%r4, %tid.y;
	mov.u32 	%r5, %tid.x;
	mad.lo.s32 	%r6, %r3, %r1, %r4;
	mad.lo.s32 	%r7, %r6, %r2, %r5;
	cvt.u64.u32 	%rd1, %r7;
	setp.le.s64 	%p1, %rd3, %rd1;
	@%p1 bra 	$L__BB0_2;
	cvt.u32.u64 	%r8, %rd1;
	cvta.to.global.u64 	%rd4, %rd2;
	cvt.rn.f32.u32 	%f1, %r8;
	shl.b64 	%rd5, %rd1, 2;
	add.s64 	%rd6, %rd4, %rd5;
	st.global.f32 	[%rd6], %f1;
$L__BB0_2:
	ret;

}
	// .globl	_Z4BlurlPfS_
.visible .entry _Z4BlurlPfS_(
	.param .u64 _Z4BlurlPfS__param_0,
	.param .u64 .ptr .align 1 _Z4BlurlPfS__param_1,
	.param .u64 .ptr .align 1 _Z4BlurlPfS__param_2
)
{
	.reg .pred 	%p<6>;
	.reg .b32 	%r<11>;
	.reg .b32 	%f<19>;
	.reg .b64 	%rd<14>;

	ld.param.u64 	%rd4, [_Z4BlurlPfS__param_0];
	ld.param.u64 	%rd2, [_Z4BlurlPfS__param_1];
	ld.param.u64 	%rd3, [_Z4BlurlPfS__param_2];
	mov.u32 	%r1, %ctaid.x;
	mov.u32 	%r2, %tid.x;
	mov.u32 	%r3, %ntid.x;
	mul.lo.s32 	%r4, %r1, %r3;
	add.s32 	%r5, %r4, %r2;
	cvt.s64.s32 	%rd1, %r5;
	setp.le.s64 	%p1, %rd4, %rd1;
	@%p1 bra 	$L__BB1_6;
	setp.eq.s32 	%p2, %r1, 0;
	@%p2 bra 	$L__BB1_6;
	setp.eq.s32 	%p3, %r1, 599;
	@%p3 bra 	$L__BB1_6;
	setp.eq.s32 	%p4, %r2, 0;
	@%p4 bra 	$L__BB1_6;
	setp.eq.s32 	%p5, %r2, 599;
	@%p5 bra 	$L__BB1_6;
	cvta.to.global.u64 	%rd5, %rd2;
	add.s32 	%r6, %r4, %r3;
	shl.b32 	%r7, %r3, 1;
	sub.s32 	%r8, %r6, %r7;
	add.s32 	%r9, %r8, %r2;
	shl.b64 	%rd6, %rd1, 2;
	add.s64 	%rd7, %rd5, %rd6;
	ld.global.f32 	%f1, [%rd7];
	ld.global.f32 	%f2, [%rd7+4];
	add.f32 	%f3, %f1, %f2;
	ld.global.f32 	%f4, [%rd7+-4];
	add.f32 	%f5, %f3, %f4;
	mul.wide.s32 	%rd8, %r9, 4;
	add.s64 	%rd9, %rd5, %rd8;
	ld.global.f32 	%f6, [%rd9];
	add.f32 	%f7, %f5, %f6;
	shl.b32 	%r10, %r3, 2;
	cvt.u64.u32 	%rd10, %r10;
	add.s64 	%rd11, %rd7, %rd10;
	ld.global.f32 	%f8, [%rd11];
	add.f32 	%f9, %f7, %f8;
	ld.global.f32 	%f10, [%rd9+4];
	add.f32 	%f11, %f9, %f10;
	ld.global.f32 	%f12, [%rd9+-4];
	add.f32 	%f13, %f11, %f12;
	ld.global.f32 	%f14, [%rd11+4];
	add.f32 	%f15, %f13, %f14;
	ld.global.f32 	%f16, [%rd11+-4];
	add.f32 	%f17, %f15, %f16;
	div.rn.f32 	%f18, %f17, 0f41100000;
	cvta.to.global.u64 	%rd12, %rd3;
	add.s64 	%rd13, %rd12, %rd6;
	st.global.f32 	[%rd13], %f18;
	st.global.f32 	[%rd7], %f18;
$L__BB1_6:
	ret;

}


// ===== COMPILED SASS (sm_100) =====

	.target	sm_100

	.elftype	@"ET_EXEC"


//--------------------- .note.nv.tkinfo           --------------------------
	.section	.note.nv.tkinfo,"",@"SHT_NOTE"
	.sectionflags	@"SHF_NOTE_NV_TKINFO"
	.tkinfo
        /*0018*/ 	.word	0x00000002
        /*0030*/ 	.string	""
        /*0030*/ 	.string	"ptxas"
        /*0030*/ 	.string	"Cuda compilation tools, release 13.0, V13.0.88"
        /*0030*/ 	.string	"Build cuda_13.0.r13.0/compiler.36424714_0"
        /*0030*/ 	.string	"-arch sm_100 -m 64 "



//--------------------- .note.nv.cuinfo           --------------------------
	.section	.note.nv.cuinfo,"",@"SHT_NOTE"
	.sectionflags	@"SHF_NOTE_NV_CUINFO"
        /*0018*/ 	.short	0x0002
        /*001a*/ 	.short	0x0064
        /*001c*/ 	.short	0x0082
	.zero		2


//--------------------- .nv.info                  --------------------------
	.section	.nv.info,"",@"SHT_CUDA_INFO"
	.align	4


	//----- nvinfo : EIATTR_REGCOUNT
	.align		4
        /*0000*/ 	.byte	0x04, 0x2f
        /*0002*/ 	.short	(.L_1 - .L_0)
	.align		4
.L_0:
        /*0004*/ 	.word	index@(_Z4InitlPf)
        /*0008*/ 	.word	0x00000008


	//----- nvinfo : EIATTR_FRAME_SIZE
	.align		4
.L_1:
        /*000c*/ 	.byte	0x04, 0x11
        /*000e*/ 	.short	(.L_3 - .L_2)
	.align		4
.L_2:
        /*0010*/ 	.word	index@(_Z4InitlPf)
        /*0014*/ 	.word	0x00000000


	//----- nvinfo : EIATTR_REGCOUNT
	.align		4
.L_3:
        /*0018*/ 	.byte	0x04, 0x2f
        /*001a*/ 	.short	(.L_5 - .L_4)
	.align		4
.L_4:
        /*001c*/ 	.word	index@(_Z4BlurlPfS_)
        /*0020*/ 	.word	0x0000001c


	//----- nvinfo : EIATTR_FRAME_SIZE
	.align		4
.L_5:
        /*0024*/ 	.byte	0x04, 0x11
        /*0026*/ 	.short	(.L_7 - .L_6)
	.align		4
.L_6:
        /*0028*/ 	.word	index@($__internal_0_$__cuda_sm3x_div_rn_noftz_f32_slowpath)
        /*002c*/ 	.word	0x00000000


	//----- nvinfo : EIATTR_FRAME_SIZE
	.align		4
.L_7:
        /*0030*/ 	.byte	0x04, 0x11
        /*0032*/ 	.short	(.L_9 - .L_8)
	.align		4
.L_8:
        /*0034*/ 	.word	index@(_Z4BlurlPfS_)
        /*0038*/ 	.word	0x00000000


	//----- nvinfo : EIATTR_MIN_STACK_SIZE
	.align		4
.L_9:
        /*003c*/ 	.byte	0x04, 0x12
        /*003e*/ 	.short	(.L_11 - .L_10)
	.align		4
.L_10:
        /*0040*/ 	.word	index@(_Z4BlurlPfS_)
        /*0044*/ 	.word	0x00000000


	//----- nvinfo : EIATTR_MIN_STACK_SIZE
	.align		4
.L_11:
        /*0048*/ 	.byte	0x04, 0x12
        /*004a*/ 	.short	(.L_13 - .L_12)
	.align		4
.L_12:
        /*004c*/ 	.word	index@(_Z4InitlPf)
        /*0050*/ 	.word	0x00000000
.L_13:


//--------------------- .nv.compat                --------------------------
	.section	.nv.compat,"",@"SHT_CUDA_COMPAT_INFO"
	.align	4
        /*0000*/ 	.byte	0x02, 0x09, 0x00, 0x00, 0x02, 0x02, 0x01, 0x00, 0x02, 0x05, 0x05, 0x00, 0x03, 0x07, 0x01, 0x01
        /*0010*/ 	.byte	0x02, 0x03, 0x00, 0x00, 0x02, 0x06, 0x01, 0x00, 0x04, 0x0b, 0x08, 0x00, 0x01, 0x00, 0x00, 0x00
        /*0020*/ 	.byte	0x00, 0x00, 0x00, 0x00


//--------------------- .nv.info._Z4BlurlPfS_     --------------------------
	.section	.nv.info._Z4BlurlPfS_,"",@"SHT_CUDA_INFO"
	.sectionflags	@""
	.align	4


	//----- nvinfo : EIATTR_CUDA_API_VERSION
	.align		4
        /*0000*/ 	.byte	0x04, 0x37
        /*0002*/ 	.short	(.L_15 - .L_14)
.L_14:
        /*0004*/ 	.word	0x00000082


	//----- nvinfo : EIATTR_KPARAM_INFO
	.align		4
.L_15:
        /*0008*/ 	.byte	0x04, 0x17
        /*000a*/ 	.short	(.L_17 - .L_16)
.L_16:
        /*000c*/ 	.word	0x00000000
        /*0010*/ 	.short	0x0002
        /*0012*/ 	.short	0x0010
        /*0014*/ 	.byte	0x00, 0xf5, 0x21, 0x00


	//----- nvinfo : EIATTR_KPARAM_INFO
	.align		4
.L_17:
        /*0018*/ 	.byte	0x04, 0x17
        /*001a*/ 	.short	(.L_19 - .L_18)
.L_18:
        /*001c*/ 	.word	0x00000000
        /*0020*/ 	.short	0x0001
        /*0022*/ 	.short	0x0008
        /*0024*/ 	.byte	0x00, 0xf5, 0x21, 0x00


	//----- nvinfo : EIATTR_KPARAM_INFO
	.align		4
.L_19:
        /*0028*/ 	.byte	0x04, 0x17
        /*002a*/ 	.short	(.L_21 - .L_20)
.L_20:
        /*002c*/ 	.word	0x00000000
        /*0030*/ 	.short	0x0000
        /*0032*/ 	.short	0x0000
        /*0034*/ 	.byte	0x00, 0xf0, 0x21, 0x00


	//----- nvinfo : EIATTR_SPARSE_MMA_MASK
	.align		4
.L_21:
        /*0038*/ 	.byte	0x03, 0x50
        /*003a*/ 	.short	0x0000


	//----- nvinfo : EIATTR_MAXREG_COUNT
	.align		4
        /*003c*/ 	.byte	0x03, 0x1b
        /*003e*/ 	.short	0x00ff


	//----- nvinfo : EIATTR_MERCURY_ISA_VERSION
	.align		4
        /*0040*/ 	.byte	0x03, 0x5f
        /*0042*/ 	.short	0x0101


	//----- nvinfo : EIATTR_VRC_CTA_INIT_COUNT
	.align		4
        /*0044*/ 	.byte	0x02, 0x4a
	.zero		1
	.zero		1


	//----- nvinfo : EIATTR_EXIT_INSTR_OFFSETS
	.align		4
        /*0048*/ 	.byte	0x04, 0x1c
        /*004a*/ 	.short	(.L_23 - .L_22)


	//   ....[0]....
.L_22:
        /*004c*/ 	.word	0x000000a0


	//   ....[1]....
        /*0050*/ 	.word	0x000000c0


	//   ....[2]....
        /*0054*/ 	.word	0x000000e0


	//   ....[3]....
        /*0058*/ 	.word	0x00000100


	//   ....[4]....
        /*005c*/ 	.word	0x00000120


	//   ....[5]....
        /*0060*/ 	.word	0x00000440


	//----- nvinfo : EIATTR_CRS_STACK_SIZE
	.align		4
.L_23:
        /*0064*/ 	.byte	0x04, 0x1e
        /*0066*/ 	.short	(.L_25 - .L_24)
.L_24:
        /*0068*/ 	.word	0x00000000


	//----- nvinfo : EIATTR_CBANK_PARAM_SIZE
	.align		4
.L_25:
        /*006c*/ 	.byte	0x03, 0x19
        /*006e*/ 	.short	0x0018


	//----- nvinfo : EIATTR_PARAM_CBANK
	.align		4
        /*0070*/ 	.byte	0x04, 0x0a
        /*0072*/ 	.short	(.L_27 - .L_26)
	.align		4
.L_26:
        /*0074*/ 	.word	index@(.nv.constant0._Z4BlurlPfS_)
        /*0078*/ 	.short	0x0380
        /*007a*/ 	.short	0x0018


	//----- nvinfo : EIATTR_SW_WAR
	.align		4
.L_27:
        /*007c*/ 	.byte	0x04, 0x36
        /*007e*/ 	.short	(.L_29 - .L_28)
.L_28:
        /*0080*/ 	.word	0x00000008
.L_29:


//--------------------- .nv.info._Z4InitlPf       --------------------------
	.section	.nv.info._Z4InitlPf,"",@"SHT_CUDA_INFO"
	.sectionflags	@""
	.align	4


	//----- nvinfo : EIATTR_CUDA_API_VERSION
	.align		4
        /*0000*/ 	.byte	0x04, 0x37
        /*0002*/ 	.short	(.L_31 - .L_30)
.L_30:
        /*0004*/ 	.word	0x00000082


	//----- nvinfo : EIATTR_KPARAM_INFO
	.align		4
.L_31:
        /*0008*/ 	.byte	0x04, 0x17
        /*000a*/ 	.short	(.L_33 - .L_32)
.L_32:
        /*000c*/ 	.word	0x00000000
        /*0010*/ 	.short	0x0001
        /*0012*/ 	.short	0x0008
        /*0014*/ 	.byte	0x00, 0xf5, 0x21, 0x00


	//----- nvinfo : EIATTR_KPARAM_INFO
	.align		4
.L_33:
        /*0018*/ 	.byte	0x04, 0x17
        /*001a*/ 	.short	(.L_35 - .L_34)
.L_34:
        /*001c*/ 	.word	0x00000000
        /*0020*/ 	.short	0x0000
        /*0022*/ 	.short	0x0000
        /*0024*/ 	.byte	0x00, 0xf0, 0x21, 0x00


	//----- nvinfo : EIATTR_SPARSE_MMA_MASK
	.align		4
.L_35:
        /*0028*/ 	.byte	0x03, 0x50
        /*002a*/ 	.short	0x0000


	//----- nvinfo : EIATTR_MAXREG_COUNT
	.align		4
        /*002c*/ 	.byte	0x03, 0x1b
        /*002e*/ 	.short	0x00ff


	//----- nvinfo : EIATTR_MERCURY_ISA_VERSION
	.align		4
        /*0030*/ 	.byte	0x03, 0x5f
        /*0032*/ 	.short	0x0101


	//----- nvinfo : EIATTR_VRC_CTA_INIT_COUNT
	.align		4
        /*0034*/ 	.byte	0x02, 0x4a
	.zero		1
	.zero		1


	//----- nvinfo : EIATTR_EXIT_INSTR_OFFSETS
	.align		4
        /*0038*/ 	.byte	0x04, 0x1c
        /*003a*/ 	.short	(.L_37 - .L_36)


	//   ....[0]....
.L_36:
        /*003c*/ 	.word	0x000000b0


	//   ....[1]....
        /*0040*/ 	.word	0x00000120


	//----- nvinfo : EIATTR_CBANK_PARAM_SIZE
	.align		4
.L_37:
        /*0044*/ 	.byte	0x03, 0x19
        /*0046*/ 	.short	0x0010


	//----- nvinfo : EIATTR_PARAM_CBANK
	.align		4
        /*0048*/ 	.byte	0x04, 0x0a
        /*004a*/ 	.short	(.L_39 - .L_38)
	.align		4
.L_38:
        /*004c*/ 	.word	index@(.nv.constant0._Z4InitlPf)
        /*0050*/ 	.short	0x0380
        /*0052*/ 	.short	0x0010


	//----- nvinfo : EIATTR_SW_WAR
	.align		4
.L_39:
        /*0054*/ 	.byte	0x04, 0x36
        /*0056*/ 	.short	(.L_41 - .L_40)
.L_40:
        /*0058*/ 	.word	0x00000008
.L_41:


//--------------------- .nv.callgraph             --------------------------
	.section	.nv.callgraph,"",@"SHT_CUDA_CALLGRAPH"
	.align	4
	.sectionentsize	8
	.align		4
        /*0000*/ 	.word	0x00000000
	.align		4
        /*0004*/ 	.word	0xffffffff
	.align		4
        /*0008*/ 	.word	0x00000000
	.align		4
        /*000c*/ 	.word	0xfffffffe
	.align		4
        /*0010*/ 	.word	0x00000000
	.align		4
        /*0014*/ 	.word	0xfffffffd
	.align		4
        /*0018*/ 	.word	0x00000000
	.align		4
        /*001c*/ 	.word	0xfffffffc


//--------------------- .text._Z4BlurlPfS_        --------------------------
	.section	.text._Z4BlurlPfS_,"ax",@progbits
	.align	128
        .global         _Z4BlurlPfS_
        .type           _Z4BlurlPfS_,@function
        .size           _Z4BlurlPfS_,(.L_x_16 - _Z4BlurlPfS_)
        .other          _Z4BlurlPfS_,@"STO_CUDA_ENTRY STV_DEFAULT"
_Z4BlurlPfS_:
.text._Z4BlurlPfS_:
[----:B------:R-:W-:Y:S01]  /*0000*/  LDC R1, c[0x0][0x37c] ;  /* 0x0000df00ff017b82 */ /* 0x000fe20000000800 */
[----:B------:R-:W0:Y:S07]  /*0010*/  S2R R2, SR_CTAID.X ;  /* 0x0000000000027919 */ /* 0x000e2e0000002500 */
[----:B------:R-:W0:Y:S01]  /*0020*/  LDC R13, c[0x0][0x360] ;  /* 0x0000d800ff0d7b82 */ /* 0x000e220000000800 */
[----:B------:R-:W1:Y:S01]  /*0030*/  LDCU.64 UR4, c[0x0][0x380] ;  /* 0x00007000ff0477ac */ /* 0x000e620008000a00 */
[----:B------:R-:W2:Y:S01]  /*0040*/  S2R R7, SR_TID.X ;  /* 0x0000000000077919 */ /* 0x000ea20000002100 */
[----:B0-----:R-:W-:-:S04]  /*0050*/  IMAD R0, R2, R13, RZ ;  /* 0x0000000d02007224 */ /* 0x001fc800078e02ff */
[----:B--2---:R-:W-:-:S05]  /*0060*/  IMAD.IADD R5, R0, 0x1, R7 ;  /* 0x0000000100057824 */ /* 0x004fca00078e0207 */
[----:B-1----:R-:W-:Y:S02]  /*0070*/  ISETP.GE.U32.AND P0, PT, R5, UR4, PT ;  /* 0x0000000405007c0c */ /* 0x002fe4000bf06070 */
[----:B------:R-:W-:-:S04]  /*0080*/  SHF.R.S32.HI R6, RZ, 0x1f, R5 ;  /* 0x0000001fff067819 */ /* 0x000fc80000011405 */
[----:B------:R-:W-:-:S13]  /*0090*/  ISETP.GE.AND.EX P0, PT, R6, UR5, PT, P0 ;  /* 0x0000000506007c0c */ /* 0x000fda000bf06300 */
[----:B------:R-:W-:Y:S05]  /*00a0*/  @P0 EXIT ;  /* 0x000000000000094d */ /* 0x000fea0003800000 */
[----:B------:R-:W-:-:S13]  /*00b0*/  ISETP.NE.AND P0, PT, R2, RZ, PT ;  /* 0x000000ff0200720c */ /* 0x000fda0003f05270 */
[----:B------:R-:W-:Y:S05]  /*00c0*/  @!P0 EXIT ;  /* 0x000000000000894d */ /* 0x000fea0003800000 */
[----:B------:R-:W-:-:S13]  /*00d0*/  ISETP.NE.AND P0, PT, R2, 0x257, PT ;  /* 0x000002570200780c */ /* 0x000fda0003f05270 */
[----:B------:R-:W-:Y:S05]  /*00e0*/  @!P0 EXIT ;  /* 0x000000000000894d */ /* 0x000fea0003800000 */
[----:B------:R-:W-:-:S13]  /*00f0*/  ISETP.NE.AND P0, PT, R7, RZ, PT ;  /* 0x000000ff0700720c */ /* 0x000fda0003f05270 */
[----:B------:R-:W-:Y:S05]  /*0100*/  @!P0 EXIT ;  /* 0x000000000000894d */ /* 0x000fea0003800000 */
[----:B------:R-:W-:-:S13]  /*0110*/  ISETP.NE.AND P0, PT, R7, 0x257, PT ;  /* 0x000002570700780c */ /* 0x000fda0003f05270 */
[----:B------:R-:W-:Y:S05]  /*0120*/  @!P0 EXIT ;  /* 0x000000000000894d */ /* 0x000fea0003800000 */
[----:B------:R-:W0:Y:S01]  /*0130*/  LDCU.64 UR4, c[0x0][0x388] ;  /* 0x00007100ff0477ac */ /* 0x000e220008000a00 */
[----:B------:R-:W1:Y:S01]  /*0140*/  LDC.64 R8, c[0x0][0x388] ;  /* 0x0000e200ff087b82 */ /* 0x000e620000000a00 */
[C---:B------:R-:W-:Y:S01]  /*0150*/  IMAD.SHL.U32 R4, R5.reuse, 0x4, RZ ;  /* 0x0000000405047824 */ /* 0x040fe200078e00ff */
[----:B------:R-:W-:Y:S01]  /*0160*/  SHF.L.U64.HI R5, R5, 0x2, R6 ;  /* 0x0000000205057819 */ /* 0x000fe20000010206 */
[----:B------:R-:W2:Y:S01]  /*0170*/  LDCU.64 UR6, c[0x0][0x358] ;  /* 0x00006b00ff0677ac */ /* 0x000ea20008000a00 */
[----:B------:R-:W-:-:S04]  /*0180*/  IMAD.IADD R0, R0, 0x1, R13 ;  /* 0x0000000100007824 */ /* 0x000fc800078e020d */
[----:B------:R-:W-:-:S04]  /*0190*/  IMAD R0, R13, -0x2, R0 ;  /* 0xfffffffe0d007824 */ /* 0x000fc800078e0200 */
[----:B------:R-:W-:Y:S01]  /*01a0*/  IMAD.IADD R7, R0, 0x1, R7 ;  /* 0x0000000100077824 */ /* 0x000fe200078e0207 */
[----:B0-----:R-:W-:-:S04]  /*01b0*/  IADD3 R2, P0, PT, R4, UR4, RZ ;  /* 0x0000000404027c10 */ /* 0x001fc8000ff1e0ff */
[----:B------:R-:W-:Y:S02]  /*01c0*/  IADD3.X R3, PT, PT, R5, UR5, RZ, P0, !PT ;  /* 0x0000000505037c10 */ /* 0x000fe400087fe4ff */
[----:B------:R-:W-:-:S03]  /*01d0*/  LEA R6, P0, R13, R2, 0x2 ;  /* 0x000000020d067211 */ /* 0x000fc600078010ff */
[----:B--2---:R-:W2:Y:S01]  /*01e0*/  LDG.E R0, desc[UR6][R2.64] ;  /* 0x0000000602007981 */ /* 0x004ea2000c1e1900 */
[----:B-1----:R-:W-:-:S03]  /*01f0*/  IMAD.WIDE R8, R7, 0x4, R8 ;  /* 0x0000000407087825 */ /* 0x002fc600078e0208 */
[----:B------:R-:W2:Y:S01]  /*0200*/  LDG.E R11, desc[UR6][R2.64+0x4] ;  /* 0x00000406020b7981 */ /* 0x000ea2000c1e1900 */
[----:B------:R-:W-:-:S03]  /*0210*/  IMAD.X R7, RZ, RZ, R3, P0 ;  /* 0x000000ffff077224 */ /* 0x000fc600000e0603 */
[----:B------:R-:W3:Y:S04]  /*0220*/  LDG.E R13, desc[UR6][R2.64+-0x4] ;  /* 0xfffffc06020d7981 */ /* 0x000ee8000c1e1900 */
[----:B------:R-:W4:Y:S04]  /*0230*/  LDG.E R15, desc[UR6][R8.64] ;  /* 0x00000006080f7981 */ /* 0x000f28000c1e1900 */
[----:B------:R-:W5:Y:S04]  /*0240*/  LDG.E R17, desc[UR6][R6.64] ;  /* 0x0000000606117981 */ /* 0x000f68000c1e1900 */
[----:B------:R-:W5:Y:S04]  /*0250*/  LDG.E R19, desc[UR6][R8.64+0x4] ;  /* 0x0000040608137981 */ /* 0x000f68000c1e1900 */
[----:B------:R0:W5:Y:S04]  /*0260*/  LDG.E R21, desc[UR6][R8.64+-0x4] ;  /* 0xfffffc0608157981 */ /* 0x000168000c1e1900 */
[----:B------:R-:W5:Y:S04]  /*0270*/  LDG.E R23, desc[UR6][R6.64+0x4] ;  /* 0x0000040606177981 */ /* 0x000f68000c1e1900 */
[----:B------:R1:W5:Y:S01]  /*0280*/  LDG.E R25, desc[UR6][R6.64+-0x4] ;  /* 0xfffffc0606197981 */ /* 0x000362000c1e1900 */
[----:B------:R-:W-:Y:S01]  /*0290*/  IMAD.MOV.U32 R10, RZ, RZ, 0x41100000 ;  /* 0x41100000ff0a7424 */ /* 0x000fe200078e00ff */
[----:B------:R-:W-:Y:S01]  /*02a0*/  BSSY.RECONVERGENT B1, `(.L_x_0) ;  /* 0x0000014000017945 */ /* 0x000fe20003800200 */
[----:B--2---:R-:W-:Y:S01]  /*02b0*/  FADD R0, R0, R11 ;  /* 0x0000000b00007221 */ /* 0x004fe20000000000 */
[----:B------:R-:W-:-:S03]  /*02c0*/  IMAD.MOV.U32 R11, RZ, RZ, 0x3de38e39 ;  /* 0x3de38e39ff0b7424 */ /* 0x000fc600078e00ff */
[----:B---3--:R-:W-:Y:S01]  /*02d0*/  FADD R0, R0, R13 ;  /* 0x0000000d00007221 */ /* 0x008fe20000000000 */
[----:B0-----:R-:W-:-:S03]  /*02e0*/  FFMA R8, R11, -R10, 1 ;  /* 0x3f8000000b087423 */ /* 0x001fc6000000080a */
[----:B----4-:R-:W-:Y:S01]  /*02f0*/  FADD R0, R0, R15 ;  /* 0x0000000f00007221 */ /* 0x010fe20000000000 */
[----:B-1----:R-:W-:-:S03]  /*0300*/  FFMA R7, R8, R11, 0.11111111193895339966 ;  /* 0x3de38e3908077423 */ /* 0x002fc6000000000b */
[----:B-----5:R-:W-:-:S04]  /*0310*/  FADD R0, R0, R17 ;  /* 0x0000001100007221 */ /* 0x020fc80000000000 */
[----:B------:R-:W-:-:S04]  /*0320*/  FADD R0, R0, R19 ;  /* 0x0000001300007221 */ /* 0x000fc80000000000 */
[----:B------:R-:W-:-:S04]  /*0330*/  FADD R0, R0, R21 ;  /* 0x0000001500007221 */ /* 0x000fc80000000000 */
[----:B------:R-:W-:-:S04]  /*0340*/  FADD R0, R0, R23 ;  /* 0x0000001700007221 */ /* 0x000fc80000000000 */
[----:B------:R-:W-:-:S04]  /*0350*/  FADD R0, R0, R25 ;  /* 0x0000001900007221 */ /* 0x000fc80000000000 */
[----:B------:R-:W0:Y:S01]  /*0360*/  FCHK P0, R0, 9 ;  /* 0x4110000000007902 */ /* 0x000e220000000000 */
[----:B------:R-:W-:-:S04]  /*0370*/  FFMA R6, R0, R7, RZ ;  /* 0x0000000700067223 */ /* 0x000fc800000000ff */
[----:B------:R-:W-:-:S04]  /*0380*/  FFMA R8, R6, -9, R0 ;  /* 0xc110000006087823 */ /* 0x000fc80000000000 */
[----:B------:R-:W-:Y:S01]  /*0390*/  FFMA R7, R7, R8, R6 ;  /* 0x0000000807077223 */ /* 0x000fe20000000006 */
[----:B0-----:R-:W-:Y:S06]  /*03a0*/  @!P0 BRA `(.L_x_1) ;  /* 0x00000000000c8947 */ /* 0x001fec0003800000 */
[----:B------:R-:W-:-:S07]  /*03b0*/  MOV R6, 0x3d0 ;  /* 0x000003d000067802 */ /* 0x000fce0000000f00 */
[----:B------:R-:W-:Y:S05]  /*03c0*/  CALL.REL.NOINC `($__internal_0_$__cuda_sm3x_div_rn_noftz_f32_slowpath) ;  /* 0x0000000000207944 */ /* 0x000fea0003c00000 */
[----:B------:R-:W-:-:S07]  /*03d0*/  IMAD.MOV.U32 R7, RZ, RZ, R0 ;  /* 0x000000ffff077224 */ /* 0x000fce00078e0000 */
.L_x_1:
[----:B------:R-:W-:Y:S05]  /*03e0*/  BSYNC.RECONVERGENT B1 ;  /* 0x0000000000017941 */ /* 0x000fea0003800200 */
.L_x_0:
[----:B------:R-:W0:Y:S02]  /*03f0*/  LDCU.64 UR4, c[0x0][0x390] ;  /* 0x00007200ff0477ac */ /* 0x000e240008000a00 */
[----:B0-----:R-:W-:-:S04]  /*0400*/  IADD3 R4, P0, PT, R4, UR4, RZ ;  /* 0x0000000404047c10 */ /* 0x001fc8000ff1e0ff */
[----:B------:R-:W-:-:S05]  /*0410*/  IADD3.X R5, PT, PT, R5, UR5, RZ, P0, !PT ;  /* 0x0000000505057c10 */ /* 0x000fca00087fe4ff */
[----:B------:R-:W-:Y:S04]  /*0420*/  STG.E desc[UR6][R4.64], R7 ;  /* 0x0000000704007986 */ /* 0x000fe8000c101906 */
[----:B------:R-:W-:Y:S01]  /*0430*/  STG.E desc[UR6][R2.64], R7 ;  /* 0x0000000702007986 */ /* 0x000fe2000c101906 */
[----:B------:R-:W-:Y:S05]  /*0440*/  EXIT ;  /* 0x000000000000794d */ /* 0x000fea0003800000 */
        .weak           $__internal_0_$__cuda_sm3x_div_rn_noftz_f32_slowpath
        .type           $__internal_0_$__cuda_sm3x_div_rn_noftz_f32_slowpath,@function
        .size           $__internal_0_$__cuda_sm3x_div_rn_noftz_f32_slowpath,(.L_x_16 - $__internal_0_$__cuda_sm3x_div_rn_noftz_f32_slowpath)
$__internal_0_$__cuda_sm3x_div_rn_noftz_f32_slowpath:
[--C-:B------:R-:W-:Y:S01]  /*0450*/  SHF.R.U32.HI R7, RZ, 0x17, R0.reuse ;  /* 0x00000017ff077819 */ /* 0x100fe20000011600 */
[----:B------:R-:W-:Y:S04]  /*0460*/  BSSY.RECONVERGENT B0, `(.L_x_2) ;  /* 0x000005c000007945 */ /* 0x000fe80003800200 */
[----:B------:R-:W-:Y:S01]  /*0470*/  BSSY.RELIABLE B2, `(.L_x_3) ;  /* 0x000001a000027945 */ /* 0x000fe20003800100 */
[----:B------:R-:W-:Y:S01]  /*0480*/  IMAD.MOV.U32 R8, RZ, RZ, R0 ;  /* 0x000000ffff087224 */ /* 0x000fe200078e0000 */
[----:B------:R-:W-:-:S05]  /*0490*/  LOP3.LUT R7, R7, 0xff, RZ, 0xc0, !PT ;  /* 0x000000ff07077812 */ /* 0x000fca00078ec0ff */
[----:B------:R-:W-:-:S05]  /*04a0*/  VIADD R10, R7, 0xffffffff ;  /* 0xffffffff070a7836 */ /* 0x000fca0000000000 */
[----:B------:R-:W-:-:S13]  /*04b0*/  ISETP.GT.U32.OR P0, PT, R10, 0xfd, !PT ;  /* 0x000000fd0a00780c */ /* 0x000fda0007f04470 */
[----:B------:R-:W-:Y:S01]  /*04c0*/  @!P0 IMAD.MOV.U32 R9, RZ, RZ, RZ ;  /* 0x000000ffff098224 */ /* 0x000fe200078e00ff */
[----:B------:R-:W-:Y:S06]  /*04d0*/  @!P0 BRA `(.L_x_4) ;  /* 0x00000000004c8947 */ /* 0x000fec0003800000 */
[----:B------:R-:W-:-:S13]  /*04e0*/  FSETP.GTU.FTZ.AND P0, PT, |R0|, +INF , PT ;  /* 0x7f8000000000780b */ /* 0x000fda0003f1c200 */
[----:B------:R-:W-:Y:S05]  /*04f0*/  @P0 BREAK.RELIABLE B2 ;  /* 0x0000000000020942 */ /* 0x000fea0003800100 */
[----:B------:R-:W-:Y:S05]  /*0500*/  @P0 BRA `(.L_x_5) ;  /* 0x0000000400400947 */ /* 0x000fea0003800000 */
[----:B------:R-:W-:-:S05]  /*0510*/  IMAD.MOV.U32 R9, RZ, RZ, 0x41100000 ;  /* 0x41100000ff097424 */ /* 0x000fca00078e00ff */
[----:B------:R-:W-:-:S13]  /*0520*/  LOP3.LUT P0, RZ, R9, 0x7fffffff, R8, 0xc8, !PT ;  /* 0x7fffffff09ff7812 */ /* 0x000fda000780c808 */
[----:B------:R-:W-:Y:S05]  /*0530*/  @!P0 BREAK.RELIABLE B2 ;  /* 0x0000000000028942 */ /* 0x000fea0003800100 */
[----:B------:R-:W-:Y:S05]  /*0540*/  @!P0 BRA `(.L_x_6) ;  /* 0x0000000400288947 */ /* 0x000fea0003800000 */
[----:B------:R-:W-:-:S13]  /*0550*/  LOP3.LUT P0, RZ, R8, 0x7fffffff, RZ, 0xc0, !PT ;  /* 0x7fffffff08ff7812 */ /* 0x000fda000780c0ff */
[----:B------:R-:W-:Y:S05]  /*0560*/  @!P0 BREAK.RELIABLE B2 ;  /* 0x0000000000028942 */ /* 0x000fea0003800100 */
[----:B------:R-:W-:Y:S05]  /*0570*/  @!P0 BRA `(.L_x_7) ;  /* 0x0000000400148947 */ /* 0x000fea0003800000 */
[----:B------:R-:W-:Y:S02]  /*0580*/  FSETP.NEU.FTZ.AND P0, PT, |R0|, +INF , PT ;  /* 0x7f8000000000780b */ /* 0x000fe40003f1d200 */
[----:B------:R-:W-:-:S04]  /*0590*/  LOP3.LUT P1, RZ, R9, 0x7fffffff, RZ, 0xc0, !PT ;  /* 0x7fffffff09ff7812 */ /* 0x000fc8000782c0ff */
[----:B------:R-:W-:-:S13]  /*05a0*/  PLOP3.LUT P0, PT, P0, P1, PT, 0x2f, 0xf2 ;  /* 0x0000000000f2781c */ /* 0x000fda0000702577 */
[----:B------:R-:W-:Y:S05]  /*05b0*/  @P0 BREAK.RELIABLE B2 ;  /* 0x0000000000020942 */ /* 0x000fea0003800100 */
[----:B------:R-:W-:Y:S05]  /*05c0*/  @P0 BRA `(.L_x_8) ;  /* 0x0000000000f40947 */ /* 0x000fea0003800000 */
[----:B------:R-:W-:-:S13]  /*05d0*/  ISETP.GE.AND P0, PT, R10, RZ, PT ;  /* 0x000000ff0a00720c */ /* 0x000fda0003f06270 */
[----:B------:R-:W-:Y:S02]  /*05e0*/  @P0 IMAD.MOV.U32 R9, RZ, RZ, RZ ;  /* 0x000000ffff090224 */ /* 0x000fe400078e00ff */
[----:B------:R-:W-:Y:S01]  /*05f0*/  @!P0 FFMA R8, R0, 1.84467440737095516160e+19, RZ ;  /* 0x5f80000000088823 */ /* 0x000fe200000000ff */
[----:B------:R-:W-:-:S07]  /*0600*/  @!P0 IMAD.MOV.U32 R9, RZ, RZ, -0x40 ;  /* 0xffffffc0ff098424 */ /* 0x000fce00078e00ff */
.L_x_4:
[----:B------:R-:W-:Y:S05]  /*0610*/  BSYNC.RELIABLE B2 ;  /* 0x0000000000027941 */ /* 0x000fea0003800100 */
.L_x_3:
[----:B------:R-:W-:Y:S01]  /*0620*/  UMOV UR4, 0x41100000 ;  /* 0x4110000000047882 */ /* 0x000fe20000000000 */
[----:B------:R-:W-:Y:S01]  /*0630*/  VIADD R7, R7, 0xffffff81 ;  /* 0xffffff8107077836 */ /* 0x000fe20000000000 */
[----:B------:R-:W-:Y:S01]  /*0640*/  UIADD3 UR4, UPT, UPT, UR4, -0x1800000, URZ ;  /* 0xfe80000004047890 */ /* 0x000fe2000fffe0ff */
[----:B------:R-:W-:Y:S02]  /*0650*/  BSSY.RECONVERGENT B2, `(.L_x_9) ;  /* 0x0000033000027945 */ /* 0x000fe40003800200 */
[----:B------:R-:W-:Y:S01]  /*0660*/  IMAD R0, R7, -0x800000, R8 ;  /* 0xff80000007007824 */ /* 0x000fe200078e0208 */
[----:B------:R-:W-:Y:S02]  /*0670*/  IADD3 R9, PT, PT, R9, -0x3, R7 ;  /* 0xfffffffd09097810 */ /* 0x000fe40007ffe007 */
[----:B------:R-:W-:-:S03]  /*0680*/  FADD.FTZ R11, -RZ, -UR4 ;  /* 0x80000004ff0b7e21 */ /* 0x000fc60008010100 */
[----:B------:R-:W0:Y:S02]  /*0690*/  MUFU.RCP R10, UR4 ;  /* 0x00000004000a7d08 */ /* 0x000e240008001000 */
[----:B0-----:R-:W-:-:S04]  /*06a0*/  FFMA R13, R10, R11, 1 ;  /* 0x3f8000000a0d7423 */ /* 0x001fc8000000000b */
[----:B------:R-:W-:-:S04]  /*06b0*/  FFMA R13, R10, R13, R10 ;  /* 0x0000000d0a0d7223 */ /* 0x000fc8000000000a */
[----:B------:R-:W-:-:S04]  /*06c0*/  FFMA R8, R0, R13, RZ ;  /* 0x0000000d00087223 */ /* 0x000fc800000000ff */
[----:B------:R-:W-:-:S04]  /*06d0*/  FFMA R10, R11, R8, R0 ;  /* 0x000000080b0a7223 */ /* 0x000fc80000000000 */
[----:B------:R-:W-:-:S04]  /*06e0*/  FFMA R10, R13, R10, R8 ;  /* 0x0000000a0d0a7223 */ /* 0x000fc80000000008 */
[----:B------:R-:W-:-:S04]  /*06f0*/  FFMA R11, R11, R10, R0 ;  /* 0x0000000a0b0b7223 */ /* 0x000fc80000000000 */
[----:B------:R-:W-:-:S05]  /*0700*/  FFMA R0, R13, R11, R10 ;  /* 0x0000000b0d007223 */ /* 0x000fca000000000a */
[----:B------:R-:W-:-:S04]  /*0710*/  SHF.R.U32.HI R8, RZ, 0x17, R0 ;  /* 0x00000017ff087819 */ /* 0x000fc80000011600 */
[----:B------:R-:W-:-:S05]  /*0720*/  LOP3.LUT R8, R8, 0xff, RZ, 0xc0, !PT ;  /* 0x000000ff08087812 */ /* 0x000fca00078ec0ff */
[----:B------:R-:W-:-:S04]  /*0730*/  IMAD.IADD R12, R8, 0x1, R9 ;  /* 0x00000001080c7824 */ /* 0x000fc800078e0209 */
[----:B------:R-:W-:-:S05]  /*0740*/  VIADD R7, R12, 0xffffffff ;  /* 0xffffffff0c077836 */ /* 0x000fca0000000000 */
[----:B------:R-:W-:-:S13]  /*0750*/  ISETP.GE.U32.AND P0, PT, R7, 0xfe, PT ;  /* 0x000000fe0700780c */ /* 0x000fda0003f06070 */
[----:B------:R-:W-:Y:S05]  /*0760*/  @!P0 BRA `(.L_x_10) ;  /* 0x0000000000808947 */ /* 0x000fea0003800000 */
[----:B------:R-:W-:-:S13]  /*0770*/  ISETP.GT.AND P0, PT, R12, 0xfe, PT ;  /* 0x000000fe0c00780c */ /* 0x000fda0003f04270 */
[----:B------:R-:W-:Y:S05]  /*0780*/  @P0 BRA `(.L_x_11) ;  /* 0x00000000006c0947 */ /* 0x000fea0003800000 */
[----:B------:R-:W-:-:S13]  /*0790*/  ISETP.GE.AND P0, PT, R12, 0x1, PT ;  /* 0x000000010c00780c */ /* 0x000fda0003f06270 */
[----:B------:R-:W-:Y:S05]  /*07a0*/  @P0 BRA `(.L_x_12) ;  /* 0x0000000000740947 */ /* 0x000fea0003800000 */
[----:B------:R-:W-:Y:S02]  /*07b0*/  ISETP.GE.AND P0, PT, R12, -0x18, PT ;  /* 0xffffffe80c00780c */ /* 0x000fe40003f06270 */
[----:B------:R-:W-:-:S11]  /*07c0*/  LOP3.LUT R0, R0, 0x80000000, RZ, 0xc0, !PT ;  /* 0x8000000000007812 */ /* 0x000fd600078ec0ff */
[----:B------:R-:W-:Y:S05]  /*07d0*/  @!P0 BRA `(.L_x_12) ;  /* 0x0000000000688947 */ /* 0x000fea0003800000 */
[CCC-:B------:R-:W-:Y:S01]  /*07e0*/  FFMA.RZ R7, R13.reuse, R11.reuse, R10.reuse ;  /* 0x0000000b0d077223 */ /* 0x1c0fe2000000c00a */
[-CC-:B------:R-:W-:Y:S01]  /*07f0*/  FFMA.RM R8, R13, R11.reuse, R10.reuse ;  /* 0x0000000b0d087223 */ /* 0x180fe2000000400a */
[C---:B------:R-:W-:Y:S02]  /*0800*/  ISETP.NE.AND P2, PT, R12.reuse, RZ, PT ;  /* 0x000000ff0c00720c */ /* 0x040fe40003f45270 */
[C---:B------:R-:W-:Y:S02]  /*0810*/  ISETP.NE.AND P1, PT, R12.reuse, RZ, PT ;  /* 0x000000ff0c00720c */ /* 0x040fe40003f25270 */
[----:B------:R-:W-:Y:S01]  /*0820*/  LOP3.LUT R9, R7, 0x7fffff, RZ, 0xc0, !PT ;  /* 0x007fffff07097812 */ /* 0x000fe200078ec0ff */
[----:B------:R-:W-:Y:S01]  /*0830*/  FFMA.RP R7, R13, R11, R10 ;  /* 0x0000000b0d077223 */ /* 0x000fe2000000800a */
[----:B------:R-:W-:Y:S02]  /*0840*/  VIADD R10, R12, 0x20 ;  /* 0x000000200c0a7836 */ /* 0x000fe40000000000 */
[----:B------:R-:W-:Y:S01]  /*0850*/  LOP3.LUT R9, R9, 0x800000, RZ, 0xfc, !PT ;  /* 0x0080000009097812 */ /* 0x000fe200078efcff */
[----:B------:R-:W-:Y:S01]  /*0860*/  IMAD.MOV R11, RZ, RZ, -R12 ;  /* 0x000000ffff0b7224 */ /* 0x000fe200078e0a0c */
[----:B------:R-:W-:-:S02]  /*0870*/  FSETP.NEU.FTZ.AND P0, PT, R7, R8, PT ;  /* 0x000000080700720b */ /* 0x000fc40003f1d000 */
[----:B------:R-:W-:Y:S02]  /*0880*/  SHF.L.U32 R10, R9, R10, RZ ;  /* 0x0000000a090a7219 */ /* 0x000fe400000006ff */
[----:B------:R-:W-:Y:S02]  /*0890*/  SEL R8, R11, RZ, P2 ;  /* 0x000000ff0b087207 */ /* 0x000fe40001000000 */
[----:B------:R-:W-:Y:S02]  /*08a0*/  ISETP.NE.AND P1, PT, R10, RZ, P1 ;  /* 0x000000ff0a00720c */ /* 0x000fe40000f25270 */
[----:B------:R-:W-:Y:S02]  /*08b0*/  SHF.R.U32.HI R8, RZ, R8, R9 ;  /* 0x00000008ff087219 */ /* 0x000fe40000011609 */
[----:B------:R-:W-:Y:S02]  /*08c0*/  PLOP3.LUT P0, PT, P0, P1, PT, 0xf8, 0x8f ;  /* 0x00000000008f781c */ /* 0x000fe40000703f70 */
[----:B------:R-:W-:-:S02]  /*08d0*/  SHF.R.U32.HI R10, RZ, 0x1, R8 ;  /* 0x00000001ff0a7819 */ /* 0x000fc40000011608 */
[----:B------:R-:W-:-:S04]  /*08e0*/  SEL R7, RZ, 0x1, !P0 ;  /* 0x00000001ff077807 */ /* 0x000fc80004000000 */
[----:B------:R-:W-:-:S04]  /*08f0*/  LOP3.LUT R7, R7, 0x1, R10, 0xf8, !PT ;  /* 0x0000000107077812 */ /* 0x000fc800078ef80a */
[----:B------:R-:W-:-:S05]  /*0900*/  LOP3.LUT R7, R7, R8, RZ, 0xc0, !PT ;  /* 0x0000000807077212 */ /* 0x000fca00078ec0ff */
[----:B------:R-:W-:-:S05]  /*0910*/  IMAD.IADD R7, R10, 0x1, R7 ;  /* 0x000000010a077824 */ /* 0x000fca00078e0207 */
[----:B------:R-:W-:Y:S01]  /*0920*/  LOP3.LUT R0, R7, R0, RZ, 0xfc, !PT ;  /* 0x0000000007007212 */ /* 0x000fe200078efcff */
[----:B------:R-:W-:Y:S06]  /*0930*/  BRA `(.L_x_12) ;  /* 0x0000000000107947 */ /* 0x000fec0003800000 */
.L_x_11:
[----:B------:R-:W-:-:S04]  /*0940*/  LOP3.LUT R0, R0, 0x80000000, RZ, 0xc0, !PT ;  /* 0x8000000000007812 */ /* 0x000fc800078ec0ff */
[----:B------:R-:W-:Y:S01]  /*0950*/  LOP3.LUT R0, R0, 0x7f800000, RZ, 0xfc, !PT ;  /* 0x7f80000000007812 */ /* 0x000fe200078efcff */
[----:B------:R-:W-:Y:S06]  /*0960*/  BRA `(.L_x_12) ;  /* 0x0000000000047947 */ /* 0x000fec0003800000 */
.L_x_10:
[----:B------:R-:W-:-:S07]  /*0970*/  IMAD R0, R9, 0x800000, R0 ;  /* 0x0080000009007824 */ /* 0x000fce00078e0200 */
.L_x_12:
[----:B------:R-:W-:Y:S05]  /*0980*/  BSYNC.RECONVERGENT B2 ;  /* 0x0000000000027941 */ /* 0x000fea0003800200 */
.L_x_9:
[----:B------:R-:W-:Y:S05]  /*0990*/  BRA `(.L_x_13) ;  /* 0x0000000000207947 */ /* 0x000fea0003800000 */
.L_x_8:
[----:B------:R-:W-:-:S04]  /*09a0*/  LOP3.LUT R0, R9, 0x80000000, R8, 0x48, !PT ;  /* 0x8000000009007812 */ /* 0x000fc800078e4808 */
[----:B------:R-:W-:Y:S01]  /*09b0*/  LOP3.LUT R0, R0, 0x7f800000, RZ, 0xfc, !PT ;  /* 0x7f80000000007812 */ /* 0x000fe200078efcff */
[----:B------:R-:W-:Y:S06]  /*09c0*/  BRA `(.L_x_13) ;  /* 0x0000000000147947 */ /* 0x000fec0003800000 */
.L_x_7:
[----:B------:R-:W-:Y:S01]  /*09d0*/  LOP3.LUT R0, R9, 0x80000000, R8, 0x48, !PT ;  /* 0x8000000009007812 */ /* 0x000fe200078e4808 */
[----:B------:R-:W-:Y:S06]  /*09e0*/  BRA `(.L_x_13) ;  /* 0x00000000000c7947 */ /* 0x000fec0003800000 */
.L_x_6:
[----:B------:R-:W0:Y:S01]  /*09f0*/  MUFU.RSQ R0, -QNAN ;  /* 0xffc0000000007908 */ /* 0x000e220000001400 */
[----:B------:R-:W-:Y:S05]  /*0a00*/  BRA `(.L_x_13) ;  /* 0x0000000000047947 */ /* 0x000fea0003800000 */
.L_x_5:
[----:B------:R-:W-:-:S07]  /*0a10*/  FADD.FTZ R0, R0, 9 ;  /* 0x4110000000007421 */ /* 0x000fce0000010000 */
.L_x_13:
[----:B------:R-:W-:Y:S05]  /*0a20*/  BSYNC.RECONVERGENT B0 ;  /* 0x0000000000007941 */ /* 0x000fea0003800200 */
.L_x_2:
[----:B------:R-:W-:-:S04]  /*0a30*/  IMAD.MOV.U32 R7, RZ, RZ, 0x0 ;  /* 0x00000000ff077424 */ /* 0x000fc800078e00ff */
[----:B0-----:R-:W-:Y:S05]  /*0a40*/  RET.REL.NODEC R6 `(_Z4BlurlPfS_) ;  /* 0xfffffff4066c7950 */ /* 0x001fea0003c3ffff */
.L_x_14:
[----:B------:R-:W-:-:S00]  /*0a50*/  BRA `(.L_x_14) ;  /* 0xfffffffc00fc7947 */ /* 0x000fc0000383ffff */
[----:B------:R-:W-:-:S00]  /*0a60*/  NOP ;  /* 0x0000000000007918 */ /* 0x000fc00000000000 */
        /* <DEDUP_REMOVED lines=9> */
.L_x_16:


//--------------------- .text._Z4InitlPf          --------------------------
	.section	.text._Z4InitlPf,"ax",@progbits
	.align	128
        .global         _Z4InitlPf
        .type           _Z4InitlPf,@function
        .size           _Z4InitlPf,(.L_x_18 - _Z4InitlPf)
        .other          _Z4InitlPf,@"STO_CUDA_ENTRY STV_DEFAULT"
_Z4InitlPf:
.text._Z4InitlPf:
[----:B------:R-:W-:Y:S01]  /*0000*/  LDC R1, c[0x0][0x37c] ;  /* 0x0000df00ff017b82 */ /* 0x000fe20000000800 */
[----:B------:R-:W0:Y:S01]  /*0010*/  S2R R0, SR_TID.Z ;  /* 0x0000000000007919 */ /* 0x000e220000002300 */
[----:B------:R-:W1:Y:S01]  /*0020*/  LDCU UR4, c[0x0][0x360] ;  /* 0x00006c00ff0477ac */ /* 0x000e620008000800 */
[----:B------:R-:W0:Y:S01]  /*0030*/  S2R R3, SR_TID.Y ;  /* 0x0000000000037919 */ /* 0x000e220000002200 */
[----:B------:R-:W0:Y:S01]  /*0040*/  LDCU UR5, c[0x0][0x364] ;  /* 0x00006c80ff0577ac */ /* 0x000e220008000800 */
[----:B------:R-:W1:Y:S01]  /*0050*/  S2R R5, SR_TID.X ;  /* 0x0000000000057919 */ /* 0x000e620000002100 */
[----:B------:R-:W2:Y:S01]  /*0060*/  LDCU.64 UR6, c[0x0][0x380] ;  /* 0x00007000ff0677ac */ /* 0x000ea20008000a00 */
[----:B0-----:R-:W-:-:S04]  /*0070*/  IMAD R0, R0, UR5, R3 ;  /* 0x0000000500007c24 */ /* 0x001fc8000f8e0203 */
[----:B-1----:R-:W-:-:S05]  /*0080*/  IMAD R0, R0, UR4, R5 ;  /* 0x0000000400007c24 */ /* 0x002fca000f8e0205 */
[----:B--2---:R-:W-:-:S04]  /*0090*/  ISETP.GE.U32.AND P0, PT, R0, UR6, PT ;  /* 0x0000000600007c0c */ /* 0x004fc8000bf06070 */
[----:B------:R-:W-:-:S13]  /*00a0*/  ISETP.GE.AND.EX P0, PT, RZ, UR7, PT, P0 ;  /* 0x00000007ff007c0c */ /* 0x000fda000bf06300 */
[----:B------:R-:W-:Y:S05]  /*00b0*/  @P0 EXIT ;  /* 0x000000000000094d */ /* 0x000fea0003800000 */
[----:B------:R-:W0:Y:S01]  /*00c0*/  LDCU.64 UR6, c[0x0][0x388] ;  /* 0x00007100ff0677ac */ /* 0x000e220008000a00 */
[----:B------:R-:W-:Y:S01]  /*00d0*/  I2FP.F32.U32 R5, R0 ;  /* 0x0000000000057245 */ /* 0x000fe20000201000 */
[----:B------:R-:W1:Y:S01]  /*00e0*/  LDCU.64 UR4, c[0x0][0x358] ;  /* 0x00006b00ff0477ac */ /* 0x000e620008000a00 */
[----:B0-----:R-:W-:-:S04]  /*00f0*/  LEA R2, P0, R0, UR6, 0x2 ;  /* 0x0000000600027c11 */ /* 0x001fc8000f8010ff */
[----:B------:R-:W-:-:S05]  /*0100*/  LEA.HI.X R3, R0, UR7, RZ, 0x2, P0 ;  /* 0x0000000700037c11 */ /* 0x000fca00080f14ff */
[----:B-1----:R-:W-:Y:S01]  /*0110*/  STG.E desc[UR4][R2.64], R5 ;  /* 0x0000000502007986 */ /* 0x002fe2000c101904 */
[----:B------:R-:W-:Y:S05]  /*0120*/  EXIT ;  /* 0x000000000000794d */ /* 0x000fea0003800000 */
.L_x_15:
        /* <DEDUP_REMOVED lines=13> */
.L_x_18:


//--------------------- .nv.shared.reserved.0     --------------------------
	.section	.nv.shared.reserved.0,"aw",@nobits
	.weak		__nv_reservedSMEM_offset_0_alias
	.size		__nv_reservedSMEM_offset_0_alias, 0, 64
	.other		__nv_reservedSMEM_offset_0_alias,@"STO_CUDA_RESERVED_SHARED STV_DEFAULT"
__nv_reservedSMEM_offset_0_alias:
	.zero		0
	.zero		64


//--------------------- .nv.constant0._Z4BlurlPfS_ --------------------------
	.section	.nv.constant0._Z4BlurlPfS_,"a",@progbits
	.sectionflags	@""
	.align	4
.nv.constant0._Z4BlurlPfS_:
	.zero		920


//--------------------- .nv.constant0._Z4InitlPf  --------------------------
	.section	.nv.constant0._Z4InitlPf,"a",@progbits
	.sectionflags	@""
	.align	4
.nv.constant0._Z4InitlPf:
	.zero		912


//--------------------- SYMBOLS --------------------------

	.type		.nv.reservedSmem.offset0,@object
	.size		.nv.reservedSmem.offset0,0x4
